//
// Generated by NVIDIA NVVM Compiler
//
// Compiler Build ID: CL-36424714
// Cuda compilation tools, release 13.0, V13.0.88
// Based on NVVM 20.0.0
//

.version 9.0
.target sm_100
.address_size 64

	// .globl	_Z11definitionsPiPj

.visible .entry _Z11definitionsPiPj(
	.param .u64 .ptr .align 1 _Z11definitionsPiPj_param_0,
	.param .u64 .ptr .align 1 _Z11definitionsPiPj_param_1
)
{
	.reg .b32 	%r<3>;
	.reg .b64 	%rd<5>;

	ld.param.u64 	%rd1, [_Z11definitionsPiPj_param_0];
	ld.param.u64 	%rd2, [_Z11definitionsPiPj_param_1];
	cvta.to.global.u64 	%rd3, %rd2;
	cvta.to.global.u64 	%rd4, %rd1;
	atom.global.add.u32 	%r1, [%rd4], -10;
	atom.global.add.u32 	%r2, [%rd3], -5;
	ret;

}


// ===== COMPILED SASS (sm_100) =====

	.target	sm_100

	.elftype	@"ET_EXEC"


//--------------------- .note.nv.tkinfo           --------------------------
	.section	.note.nv.tkinfo,"",@"SHT_NOTE"
	.sectionflags	@"SHF_NOTE_NV_TKINFO"
	.tkinfo
        /*0018*/ 	.word	0x00000002
        /*0030*/ 	.string	""
        /*0030*/ 	.string	"ptxas"
        /*0030*/ 	.string	"Cuda compilation tools, release 13.0, V13.0.88"
        /*0030*/ 	.string	"Build cuda_13.0.r13.0/compiler.36424714_0"
        /*0030*/ 	.string	"-arch sm_100 -m 64 "



//--------------------- .note.nv.cuinfo           --------------------------
	.section	.note.nv.cuinfo,"",@"SHT_NOTE"
	.sectionflags	@"SHF_NOTE_NV_CUINFO"
        /*0018*/ 	.short	0x0002
        /*001a*/ 	.short	0x0064
        /*001c*/ 	.short	0x0082
	.zero		2


//--------------------- .nv.info                  --------------------------
	.section	.nv.info,"",@"SHT_CUDA_INFO"
	.align	4


	//----- nvinfo : EIATTR_REGCOUNT
	.align		4
        /*0000*/ 	.byte	0x04, 0x2f
        /*0002*/ 	.short	(.L_1 - .L_0)
	.align		4
.L_0:
        /*0004*/ 	.word	index@(_Z11definitionsPiPj)
        /*0008*/ 	.word	0x0000000c


	//----- nvinfo : EIATTR_FRAME_SIZE
	.align		4
.L_1:
        /*000c*/ 	.byte	0x04, 0x11
        /*000e*/ 	.short	(.L_3 - .L_2)
	.align		4
.L_2:
        /*0010*/ 	.word	index@(_Z11definitionsPiPj)
        /*0014*/ 	.word	0x00000000


	//----- nvinfo : EIATTR_MIN_STACK_SIZE
	.align		4
.L_3:
        /*0018*/ 	.byte	0x04, 0x12
        /*001a*/ 	.short	(.L_5 - .L_4)
	.align		4
.L_4:
        /*001c*/ 	.word	index@(_Z11definitionsPiPj)
        /*0020*/ 	.word	0x00000000
.L_5:


//--------------------- .nv.compat                --------------------------
	.section	.nv.compat,"",@"SHT_CUDA_COMPAT_INFO"
	.align	4
        /*0000*/ 	.byte	0x02, 0x09, 0x00, 0x00, 0x02, 0x02, 0x01, 0x00, 0x02, 0x05, 0x05, 0x00, 0x03, 0x07, 0x01, 0x01
        /*0010*/ 	.byte	0x02, 0x03, 0x00, 0x00, 0x02, 0x06, 0x01, 0x00, 0x04, 0x0b, 0x08, 0x00, 0x09, 0x00, 0x00, 0x00
        /*0020*/ 	.byte	0x00, 0x00, 0x00, 0x00


//--------------------- .nv.info._Z11definitionsPiPj --------------------------
	.section	.nv.info._Z11definitionsPiPj,"",@"SHT_CUDA_INFO"
	.sectionflags	@""
	.align	4


	//----- nvinfo : EIATTR_CUDA_API_VERSION
	.align		4
        /*0000*/ 	.byte	0x04, 0x37
        /*0002*/ 	.short	(.L_7 - .L_6)
.L_6:
        /*0004*/ 	.word	0x00000082


	//----- nvinfo : EIATTR_KPARAM_INFO
	.align		4
.L_7:
        /*0008*/ 	.byte	0x04, 0x17
        /*000a*/ 	.short	(.L_9 - .L_8)
.L_8:
        /*000c*/ 	.word	0x00000000
        /*0010*/ 	.short	0x0001
        /*0012*/ 	.short	0x0008
        /*0014*/ 	.byte	0x00, 0xf5, 0x21, 0x00


	//----- nvinfo : EIATTR_KPARAM_INFO
	.align		4
.L_9:
        /*0018*/ 	.byte	0x04, 0x17
        /*001a*/ 	.short	(.L_11 - .L_10)
.L_10:
        /*001c*/ 	.word	0x00000000
        /*0020*/ 	.short	0x0000
        /*0022*/ 	.short	0x0000
        /*0024*/ 	.byte	0x00, 0xf5, 0x21, 0x00


	//----- nvinfo : EIATTR_SPARSE_MMA_MASK
	.align		4
.L_11:
        /*0028*/ 	.byte	0x03, 0x50
        /*002a*/ 	.short	0x0000


	//----- nvinfo : EIATTR_MAXREG_COUNT
	.align		4
        /*002c*/ 	.byte	0x03, 0x1b
        /*002e*/ 	.short	0x00ff


	//----- nvinfo : EIATTR_MERCURY_ISA_VERSION
	.align		4
        /*0030*/ 	.byte	0x03, 0x5f
        /*0032*/ 	.short	0x0101


	//----- nvinfo : EIATTR_INT_WARP_WIDE_INSTR_OFFSETS
	.align		4
        /*0034*/ 	.byte	0x04, 0x31
        /*0036*/ 	.short	(.L_13 - .L_12)


	//   ....[0]....
.L_12:
        /*0038*/ 	.word	0x00000030


	//----- nvinfo : EIATTR_VRC_CTA_INIT_COUNT
	.align		4
.L_13:
        /*003c*/ 	.byte	0x02, 0x4a
	.zero		1
	.zero		1


	//----- nvinfo : EIATTR_EXIT_INSTR_OFFSETS
	.align		4
        /*0040*/ 	.byte	0x04, 0x1c
        /*0042*/ 	.short	(.L_15 - .L_14)


	//   ....[0]....
.L_14:
        /*0044*/ 	.word	0x000000d0


	//----- nvinfo : EIATTR_CBANK_PARAM_SIZE
	.align		4
.L_15:
        /*0048*/ 	.byte	0x03, 0x19
        /*004a*/ 	.short	0x0010


	//----- nvinfo : EIATTR_PARAM_CBANK
	.align		4
        /*004c*/ 	.byte	0x04, 0x0a
        /*004e*/ 	.short	(.L_17 - .L_16)
	.align		4
.L_16:
        /*0050*/ 	.word	index@(.nv.constant0._Z11definitionsPiPj)
        /*0054*/ 	.short	0x0380
        /*0056*/ 	.short	0x0010


	//----- nvinfo : EIATTR_SW_WAR
	.align		4
.L_17:
        /*0058*/ 	.byte	0x04, 0x36
        /*005a*/ 	.short	(.L_19 - .L_18)
.L_18:
        /*005c*/ 	.word	0x00000008
.L_19:


//--------------------- .nv.callgraph             --------------------------
	.section	.nv.callgraph,"",@"SHT_CUDA_CALLGRAPH"
	.align	4
	.sectionentsize	8
	.align		4
        /*0000*/ 	.word	0x00000000
	.align		4
        /*0004*/ 	.word	0xffffffff
	.align		4
        /*0008*/ 	.word	0x00000000
	.align		4
        /*000c*/ 	.word	0xfffffffe
	.align		4
        /*0010*/ 	.word	0x00000000
	.align		4
        /*0014*/ 	.word	0xfffffffd
	.align		4
        /*0018*/ 	.word	0x00000000
	.align		4
        /*001c*/ 	.word	0xfffffffc


//--------------------- .text._Z11definitionsPiPj --------------------------
	.section	.text._Z11definitionsPiPj,"ax",@progbits
	.align	128
        .global         _Z11definitionsPiPj
        .type           _Z11definitionsPiPj,@function
        .size           _Z11definitionsPiPj,(.L_x_1 - _Z11definitionsPiPj)
        .other          _Z11definitionsPiPj,@"STO_CUDA_ENTRY STV_DEFAULT"
_Z11definitionsPiPj:
.text._Z11definitionsPiPj:
[----:B------:R-:W-:Y:S01]  /*0000*/  LDC R1, c[0x0][0x37c] ;  /* 0x0000df00ff017b82 */ /* 0x000fe20000000800 */
[----:B------:R-:W0:Y:S07]  /*0010*/  S2R R6, SR_LANEID ;  /* 0x0000000000067919 */ /* 0x000e2e0000000000 */
[----:B------:R-:W1:Y:S01]  /*0020*/  LDC.64 R2, c[0x0][0x380] ;  /* 0x0000e000ff027b82 */ /* 0x000e620000000a00 */
[----:B------:R-:W-:Y:S02]  /*0030*/  VOTEU.ANY UR4, UPT, PT ;  /* 0x0000000000047886 */ /* 0x000fe400038e0100 */
[----:B------:R-:W2:Y:S01]  /*0040*/  POPC R0, UR4 ;  /* 0x0000000400007d09 */ /* 0x000ea20008000000 */
[----:B------:R-:W-:Y:S01]  /*0050*/  UFLO.U32 UR6, UR4 ;  /* 0x00000004000672bd */ /* 0x000fe200080e0000 */
[----:B------:R-:W1:Y:S03]  /*0060*/  LDCU.64 UR4, c[0x0][0x358] ;  /* 0x00006b00ff0477ac */ /* 0x000e660008000a00 */
[----:B------:R-:W3:Y:S01]  /*0070*/  LDC.64 R4, c[0x0][0x388] ;  /* 0x0000e200ff047b82 */ /* 0x000ee20000000a00 */
[----:B--2---:R-:W-:-:S02]  /*0080*/  IMAD R7, R0, -0xa, RZ ;  /* 0xfffffff600077824 */ /* 0x004fc400078e02ff */
[----:B------:R-:W-:Y:S01]  /*0090*/  IMAD R9, R0, -0x5, RZ ;  /* 0xfffffffb00097824 */ /* 0x000fe200078e02ff */
[----:B0-----:R-:W-:-:S13]  /*00a0*/  ISETP.EQ.U32.AND P0, PT, R6, UR6, PT ;  /* 0x0000000606007c0c */ /* 0x001fda000bf02070 */
[----:B-1----:R-:W-:Y:S04]  /*00b0*/  @P0 REDG.E.ADD.STRONG.GPU desc[UR4][R2.64], R7 ;  /* 0x000000070200098e */ /* 0x002fe8000c12e104 */
[----:B---3--:R-:W-:Y:S01]  /*00c0*/  @P0 REDG.E.ADD.STRONG.GPU desc[UR4][R4.64], R9 ;  /* 0x000000090400098e */ /* 0x008fe2000c12e104 */
[----:B------:R-:W-:Y:S05]  /*00d0*/  EXIT ;  /* 0x000000000000794d */ /* 0x000fea0003800000 */
.L_x_0:
[----:B------:R-:W-:-:S00]  /*00e0*/  BRA `(.L_x_0) ;  /* 0xfffffffc00fc7947 */ /* 0x000fc0000383ffff */
[----:B------:R-:W-:-:S00]  /*00f0*/  NOP ;  /* 0x0000000000007918 */ /* 0x000fc00000000000 */
        /* <DEDUP_REMOVED lines=8> */
.L_x_1:


//--------------------- .nv.shared.reserved.0     --------------------------
	.section	.nv.shared.reserved.0,"aw",@nobits
	.weak		__nv_reservedSMEM_offset_0_alias
	.size		__nv_reservedSMEM_offset_0_alias, 0, 64
	.other		__nv_reservedSMEM_offset_0_alias,@"STO_CUDA_RESERVED_SHARED STV_DEFAULT"
__nv_reservedSMEM_offset_0_alias:
	.zero		0
	.zero		64


//--------------------- .nv.constant0._Z11definitionsPiPj --------------------------
	.section	.nv.constant0._Z11definitionsPiPj,"a",@progbits
	.sectionflags	@""
	.align	4
.nv.constant0._Z11definitionsPiPj:
	.zero		912


//--------------------- SYMBOLS --------------------------

	.type		.nv.reservedSmem.offset0,@object
	.size		.nv.reservedSmem.offset0,0x4
